//
// Generated by NVIDIA NVVM Compiler
//
// Compiler Build ID: CL-36424714
// Cuda compilation tools, release 13.0, V13.0.88
// Based on NVVM 20.0.0
//

.version 9.0
.target sm_100
.address_size 64

	// .globl	_Z3addPiS_
// _ZZ3addPiS_E1a has been demoted

.visible .entry _Z3addPiS_(
	.param .u64 .ptr .align 1 _Z3addPiS__param_0,
	.param .u64 .ptr .align 1 _Z3addPiS__param_1
)
{
	.reg .b32 	%r<57>;
	.reg .b64 	%rd<7>;
	// demoted variable
	.shared .align 4 .b8 _ZZ3addPiS_E1a[4096];
	ld.param.u64 	%rd1, [_Z3addPiS__param_0];
	ld.param.u64 	%rd2, [_Z3addPiS__param_1];
	mov.u32 	%r1, %tid.x;
	cvta.to.global.u64 	%rd3, %rd1;
	mul.wide.u32 	%rd4, %r1, 4;
	add.s64 	%rd5, %rd3, %rd4;
	ld.global.u32 	%r2, [%rd5];
	shl.b32 	%r3, %r1, 2;
	mov.u32 	%r4, _ZZ3addPiS_E1a;
	add.s32 	%r5, %r4, %r3;
	st.shared.u32 	[%r5], %r2;
	bar.sync 	0;
	xor.b32  	%r6, %r3, 4;
	add.s32 	%r7, %r4, %r6;
	ld.shared.u32 	%r8, [%r7];
	ld.shared.u32 	%r9, [%r5];
	add.s32 	%r10, %r9, %r8;
	bar.sync 	0;
	st.shared.u32 	[%r5], %r10;
	bar.sync 	0;
	xor.b32  	%r11, %r3, 8;
	add.s32 	%r12, %r4, %r11;
	ld.shared.u32 	%r13, [%r12];
	ld.shared.u32 	%r14, [%r5];
	add.s32 	%r15, %r14, %r13;
	bar.sync 	0;
	st.shared.u32 	[%r5], %r15;
	bar.sync 	0;
	xor.b32  	%r16, %r3, 16;
	add.s32 	%r17, %r4, %r16;
	ld.shared.u32 	%r18, [%r17];
	ld.shared.u32 	%r19, [%r5];
	add.s32 	%r20, %r19, %r18;
	bar.sync 	0;
	st.shared.u32 	[%r5], %r20;
	bar.sync 	0;
	xor.b32  	%r21, %r3, 32;
	add.s32 	%r22, %r4, %r21;
	ld.shared.u32 	%r23, [%r22];
	ld.shared.u32 	%r24, [%r5];
	add.s32 	%r25, %r24, %r23;
	bar.sync 	0;
	st.shared.u32 	[%r5], %r25;
	bar.sync 	0;
	xor.b32  	%r26, %r3, 64;
	add.s32 	%r27, %r4, %r26;
	ld.shared.u32 	%r28, [%r27];
	ld.shared.u32 	%r29, [%r5];
	add.s32 	%r30, %r29, %r28;
	bar.sync 	0;
	st.shared.u32 	[%r5], %r30;
	bar.sync 	0;
	xor.b32  	%r31, %r3, 128;
	add.s32 	%r32, %r4, %r31;
	ld.shared.u32 	%r33, [%r32];
	ld.shared.u32 	%r34, [%r5];
	add.s32 	%r35, %r34, %r33;
	bar.sync 	0;
	st.shared.u32 	[%r5], %r35;
	bar.sync 	0;
	xor.b32  	%r36, %r3, 256;
	add.s32 	%r37, %r4, %r36;
	ld.shared.u32 	%r38, [%r37];
	ld.shared.u32 	%r39, [%r5];
	add.s32 	%r40, %r39, %r38;
	bar.sync 	0;
	st.shared.u32 	[%r5], %r40;
	bar.sync 	0;
	xor.b32  	%r41, %r3, 512;
	add.s32 	%r42, %r4, %r41;
	ld.shared.u32 	%r43, [%r42];
	ld.shared.u32 	%r44, [%r5];
	add.s32 	%r45, %r44, %r43;
	bar.sync 	0;
	st.shared.u32 	[%r5], %r45;
	bar.sync 	0;
	xor.b32  	%r46, %r3, 1024;
	add.s32 	%r47, %r4, %r46;
	ld.shared.u32 	%r48, [%r47];
	ld.shared.u32 	%r49, [%r5];
	add.s32 	%r50, %r49, %r48;
	bar.sync 	0;
	st.shared.u32 	[%r5], %r50;
	bar.sync 	0;
	xor.b32  	%r51, %r3, 2048;
	add.s32 	%r52, %r4, %r51;
	ld.shared.u32 	%r53, [%r52];
	ld.shared.u32 	%r54, [%r5];
	add.s32 	%r55, %r54, %r53;
	bar.sync 	0;
	st.shared.u32 	[%r5], %r55;
	bar.sync 	0;
	cvta.to.global.u64 	%rd6, %rd2;
	ld.shared.u32 	%r56, [%r5];
	st.global.u32 	[%rd6], %r56;
	ret;

}


// ===== COMPILED SASS (sm_100) =====

	.target	sm_100

	.elftype	@"ET_EXEC"


//--------------------- .note.nv.tkinfo           --------------------------
	.section	.note.nv.tkinfo,"",@"SHT_NOTE"
	.sectionflags	@"SHF_NOTE_NV_TKINFO"
	.tkinfo
        /*0018*/ 	.word	0x00000002
        /*0030*/ 	.string	""
        /*0030*/ 	.string	"ptxas"
        /*0030*/ 	.string	"Cuda compilation tools, release 13.0, V13.0.88"
        /*0030*/ 	.string	"Build cuda_13.0.r13.0/compiler.36424714_0"
        /*0030*/ 	.string	"-arch sm_100 -m 64 "



//--------------------- .note.nv.cuinfo           --------------------------
	.section	.note.nv.cuinfo,"",@"SHT_NOTE"
	.sectionflags	@"SHF_NOTE_NV_CUINFO"
        /*0018*/ 	.short	0x0002
        /*001a*/ 	.short	0x0064
        /*001c*/ 	.short	0x0082
	.zero		2


//--------------------- .nv.info                  --------------------------
	.section	.nv.info,"",@"SHT_CUDA_INFO"
	.align	4


	//----- nvinfo : EIATTR_REGCOUNT
	.align		4
        /*0000*/ 	.byte	0x04, 0x2f
        /*0002*/ 	.short	(.L_1 - .L_0)
	.align		4
.L_0:
        /*0004*/ 	.word	index@(_Z3addPiS_)
        /*0008*/ 	.word	0x0000000c


	//----- nvinfo : EIATTR_FRAME_SIZE
	.align		4
.L_1:
        /*000c*/ 	.byte	0x04, 0x11
        /*000e*/ 	.short	(.L_3 - .L_2)
	.align		4
.L_2:
        /*0010*/ 	.word	index@(_Z3addPiS_)
        /*0014*/ 	.word	0x00000000


	//----- nvinfo : EIATTR_MIN_STACK_SIZE
	.align		4
.L_3:
        /*0018*/ 	.byte	0x04, 0x12
        /*001a*/ 	.short	(.L_5 - .L_4)
	.align		4
.L_4:
        /*001c*/ 	.word	index@(_Z3addPiS_)
        /*0020*/ 	.word	0x00000000
.L_5:


//--------------------- .nv.compat                --------------------------
	.section	.nv.compat,"",@"SHT_CUDA_COMPAT_INFO"
	.align	4
        /*0000*/ 	.byte	0x02, 0x09, 0x00, 0x00, 0x02, 0x02, 0x01, 0x00, 0x02, 0x05, 0x05, 0x00, 0x03, 0x07, 0x01, 0x01
        /*0010*/ 	.byte	0x02, 0x03, 0x00, 0x00, 0x02, 0x06, 0x01, 0x00, 0x04, 0x0b, 0x08, 0x00, 0x09, 0x00, 0x00, 0x00
        /*0020*/ 	.byte	0x00, 0x00, 0x00, 0x00


//--------------------- .nv.info._Z3addPiS_       --------------------------
	.section	.nv.info._Z3addPiS_,"",@"SHT_CUDA_INFO"
	.sectionflags	@""
	.align	4


	//----- nvinfo : EIATTR_CUDA_API_VERSION
	.align		4
        /*0000*/ 	.byte	0x04, 0x37
        /*0002*/ 	.short	(.L_7 - .L_6)
.L_6:
        /*0004*/ 	.word	0x00000082


	//----- nvinfo : EIATTR_KPARAM_INFO
	.align		4
.L_7:
        /*0008*/ 	.byte	0x04, 0x17
        /*000a*/ 	.short	(.L_9 - .L_8)
.L_8:
        /*000c*/ 	.word	0x00000000
        /*0010*/ 	.short	0x0001
        /*0012*/ 	.short	0x0008
        /*0014*/ 	.byte	0x00, 0xf5, 0x21, 0x00


	//----- nvinfo : EIATTR_KPARAM_INFO
	.align		4
.L_9:
        /*0018*/ 	.byte	0x04, 0x17
        /*001a*/ 	.short	(.L_11 - .L_10)
.L_10:
        /*001c*/ 	.word	0x00000000
        /*0020*/ 	.short	0x0000
        /*0022*/ 	.short	0x0000
        /*0024*/ 	.byte	0x00, 0xf5, 0x21, 0x00


	//----- nvinfo : EIATTR_SPARSE_MMA_MASK
	.align		4
.L_11:
        /*0028*/ 	.byte	0x03, 0x50
        /*002a*/ 	.short	0x0000


	//----- nvinfo : EIATTR_MAXREG_COUNT
	.align		4
        /*002c*/ 	.byte	0x03, 0x1b
        /*002e*/ 	.short	0x00ff


	//----- nvinfo : EIATTR_NUM_BARRIERS
	.align		4
        /*0030*/ 	.byte	0x02, 0x4c
        /*0032*/ 	.byte	0x01
	.zero		1


	//----- nvinfo : EIATTR_MERCURY_ISA_VERSION
	.align		4
        /*0034*/ 	.byte	0x03, 0x5f
        /*0036*/ 	.short	0x0101


	//----- nvinfo : EIATTR_VRC_CTA_INIT_COUNT
	.align		4
        /*0038*/ 	.byte	0x02, 0x4a
	.zero		1
	.zero		1


	//----- nvinfo : EIATTR_EXIT_INSTR_OFFSETS
	.align		4
        /*003c*/ 	.byte	0x04, 0x1c
        /*003e*/ 	.short	(.L_13 - .L_12)


	//   ....[0]....
.L_12:
        /*0040*/ 	.word	0x00000550


	//----- nvinfo : EIATTR_CBANK_PARAM_SIZE
	.align		4
.L_13:
        /*0044*/ 	.byte	0x03, 0x19
        /*0046*/ 	.short	0x0010


	//----- nvinfo : EIATTR_PARAM_CBANK
	.align		4
        /*0048*/ 	.byte	0x04, 0x0a
        /*004a*/ 	.short	(.L_15 - .L_14)
	.align		4
.L_14:
        /*004c*/ 	.word	index@(.nv.constant0._Z3addPiS_)
        /*0050*/ 	.short	0x0380
        /*0052*/ 	.short	0x0010


	//----- nvinfo : EIATTR_SW_WAR
	.align		4
.L_15:
        /*0054*/ 	.byte	0x04, 0x36
        /*0056*/ 	.short	(.L_17 - .L_16)
.L_16:
        /*0058*/ 	.word	0x00000008
.L_17:


//--------------------- .nv.callgraph             --------------------------
	.section	.nv.callgraph,"",@"SHT_CUDA_CALLGRAPH"
	.align	4
	.sectionentsize	8
	.align		4
        /*0000*/ 	.word	0x00000000
	.align		4
        /*0004*/ 	.word	0xffffffff
	.align		4
        /*0008*/ 	.word	0x00000000
	.align		4
        /*000c*/ 	.word	0xfffffffe
	.align		4
        /*0010*/ 	.word	0x00000000
	.align		4
        /*0014*/ 	.word	0xfffffffd
	.align		4
        /*0018*/ 	.word	0x00000000
	.align		4
        /*001c*/ 	.word	0xfffffffc


//--------------------- .text._Z3addPiS_          --------------------------
	.section	.text._Z3addPiS_,"ax",@progbits
	.align	128
        .global         _Z3addPiS_
        .type           _Z3addPiS_,@function
        .size           _Z3addPiS_,(.L_x_1 - _Z3addPiS_)
        .other          _Z3addPiS_,@"STO_CUDA_ENTRY STV_DEFAULT"
_Z3addPiS_:
.text._Z3addPiS_:
[----:B------:R-:W-:Y:S01]  /*0000*/  LDC R1, c[0x0][0x37c] ;  /* 0x0000df00ff017b82 */ /* 0x000fe20000000800 */
[----:B------:R-:W0:Y:S07]  /*0010*/  S2R R5, SR_TID.X ;  /* 0x0000000000057919 */ /* 0x000e2e0000002100 */
[----:B------:R-:W0:Y:S01]  /*0020*/  LDC.64 R2, c[0x0][0x380] ;  /* 0x0000e000ff027b82 */ /* 0x000e220000000a00 */
[----:B------:R-:W1:Y:S01]  /*0030*/  LDCU.64 UR6, c[0x0][0x358] ;  /* 0x00006b00ff0677ac */ /* 0x000e620008000a00 */
[----:B0-----:R-:W-:-:S06]  /*0040*/  IMAD.WIDE.U32 R2, R5, 0x4, R2 ;  /* 0x0000000405027825 */ /* 0x001fcc00078e0002 */
[----:B-1----:R0:W2:Y:S01]  /*0050*/  LDG.E R3, desc[UR6][R2.64] ;  /* 0x0000000602037981 */ /* 0x0020a2000c1e1900 */
[----:B------:R-:W1:Y:S01]  /*0060*/  S2UR UR5, SR_CgaCtaId ;  /* 0x00000000000579c3 */ /* 0x000e620000008800 */
[----:B------:R-:W-:Y:S01]  /*0070*/  UMOV UR4, 0x400 ;  /* 0x0000040000047882 */ /* 0x000fe20000000000 */
[----:B------:R-:W-:-:S05]  /*0080*/  IMAD.SHL.U32 R0, R5, 0x4, RZ ;  /* 0x0000000405007824 */ /* 0x000fca00078e00ff */
[C---:B------:R-:W-:Y:S02]  /*0090*/  LOP3.LUT R4, R0.reuse, 0x4, RZ, 0x3c, !PT ;  /* 0x0000000400047812 */ /* 0x040fe400078e3cff */
[----:B0-----:R-:W-:Y:S01]  /*00a0*/  LOP3.LUT R2, R0, 0x8, RZ, 0x3c, !PT ;  /* 0x0000000800027812 */ /* 0x001fe200078e3cff */
[----:B-1----:R-:W-:-:S09]  /*00b0*/  ULEA UR4, UR5, UR4, 0x18 ;  /* 0x0000000405047291 */ /* 0x002fd2000f8ec0ff */
[----:B--2---:R0:W-:Y:S01]  /*00c0*/  STS [R0+UR4], R3 ;  /* 0x0000000300007988 */ /* 0x0041e20008000804 */
[----:B------:R-:W-:Y:S01]  /*00d0*/  BAR.SYNC.DEFER_BLOCKING 0x0 ;  /* 0x0000000000007b1d */ /* 0x000fe20000010000 */
[----:B0-----:R-:W-:-:S05]  /*00e0*/  LOP3.LUT R3, R0, 0x10, RZ, 0x3c, !PT ;  /* 0x0000001000037812 */ /* 0x001fca00078e3cff */
[----:B------:R-:W-:Y:S04]  /*00f0*/  LDS R4, [R4+UR4] ;  /* 0x0000000404047984 */ /* 0x000fe80008000800 */
[----:B------:R-:W0:Y:S02]  /*0100*/  LDS R5, [R0+UR4] ;  /* 0x0000000400057984 */ /* 0x000e240008000800 */
[----:B0-----:R-:W-:Y:S01]  /*0110*/  IMAD.IADD R5, R4, 0x1, R5 ;  /* 0x0000000104057824 */ /* 0x001fe200078e0205 */
[----:B------:R-:W-:Y:S06]  /*0120*/  BAR.SYNC.DEFER_BLOCKING 0x0 ;  /* 0x0000000000007b1d */ /* 0x000fec0000010000 */
[----:B------:R-:W-:Y:S02]  /*0130*/  STS [R0+UR4], R5 ;  /* 0x0000000500007988 */ /* 0x000fe40008000804 */
[----:B------:R-:W-:Y:S06]  /*0140*/  BAR.SYNC.DEFER_BLOCKING 0x0 ;  /* 0x0000000000007b1d */ /* 0x000fec0000010000 */
[----:B------:R-:W-:Y:S04]  /*0150*/  LDS R2, [R2+UR4] ;  /* 0x0000000402027984 */ /* 0x000fe80008000800 */
[----:B------:R-:W0:Y:S02]  /*0160*/  LDS R7, [R0+UR4] ;  /* 0x0000000400077984 */ /* 0x000e240008000800 */
[----:B0-----:R-:W-:Y:S01]  /*0170*/  IMAD.IADD R7, R2, 0x1, R7 ;  /* 0x0000000102077824 */ /* 0x001fe200078e0207 */
[----:B------:R-:W-:Y:S01]  /*0180*/  BAR.SYNC.DEFER_BLOCKING 0x0 ;  /* 0x0000000000007b1d */ /* 0x000fe20000010000 */
[----:B------:R-:W-:-:S05]  /*0190*/  LOP3.LUT R2, R0, 0x40, RZ, 0x3c, !PT ;  /* 0x0000004000027812 */ /* 0x000fca00078e3cff */
[----:B------:R-:W-:Y:S02]  /*01a0*/  STS [R0+UR4], R7 ;  /* 0x0000000700007988 */ /* 0x000fe40008000804 */
[----:B------:R-:W-:Y:S06]  /*01b0*/  BAR.SYNC.DEFER_BLOCKING 0x0 ;  /* 0x0000000000007b1d */ /* 0x000fec0000010000 */
[----:B------:R-:W-:Y:S04]  /*01c0*/  LDS R3, [R3+UR4] ;  /* 0x0000000403037984 */ /* 0x000fe80008000800 */
[----:B------:R-:W0:Y:S02]  /*01d0*/  LDS R4, [R0+UR4] ;  /* 0x0000000400047984 */ /* 0x000e240008000800 */
[----:B0-----:R-:W-:Y:S01]  /*01e0*/  IMAD.IADD R5, R3, 0x1, R4 ;  /* 0x0000000103057824 */ /* 0x001fe200078e0204 */
[----:B------:R-:W-:Y:S01]  /*01f0*/  BAR.SYNC.DEFER_BLOCKING 0x0 ;  /* 0x0000000000007b1d */ /* 0x000fe20000010000 */
[----:B------:R-:W-:-:S05]  /*0200*/  LOP3.LUT R4, R0, 0x20, RZ, 0x3c, !PT ;  /* 0x0000002000047812 */ /* 0x000fca00078e3cff */
[----:B------:R0:W-:Y:S02]  /*0210*/  STS [R0+UR4], R5 ;  /* 0x0000000500007988 */ /* 0x0001e40008000804 */
        /* <DEDUP_REMOVED lines=10> */
[----:B0-----:R-:W-:Y:S01]  /*02c0*/  IADD3 R3, PT, PT, R2, R3, RZ ;  /* 0x0000000302037210 */ /* 0x001fe20007ffe0ff */
        /* <DEDUP_REMOVED lines=8> */
[----:B------:R-:W-:-:S02]  /*0350*/  LOP3.LUT R4, R0, 0x100, RZ, 0x3c, !PT ;  /* 0x0000010000047812 */ /* 0x000fc400078e3cff */
[----:B------:R-:W-:-:S03]  /*0360*/  LOP3.LUT R5, R0, 0x400, RZ, 0x3c, !PT ;  /* 0x0000040000057812 */ /* 0x000fc600078e3cff */
[----:B------:R-:W-:Y:S02]  /*0370*/  STS [R0+UR4], R7 ;  /* 0x0000000700007988 */ /* 0x000fe40008000804 */
[----:B------:R-:W-:Y:S06]  /*0380*/  BAR.SYNC.DEFER_BLOCKING 0x0 ;  /* 0x0000000000007b1d */ /* 0x000fec0000010000 */
        /* <DEDUP_REMOVED lines=9> */
[----:B------:R-:W-:Y:S06]  /*0420*/  BAR.SYNC.DEFER_BLOCKING 0x0 ;  /* 0x0000000000007b1d */ /* 0x000fec0000010000 */
[----:B------:R0:W-:Y:S02]  /*0430*/  STS [R0+UR4], R3 ;  /* 0x0000000300007988 */ /* 0x0001e40008000804 */
[----:B------:R-:W-:Y:S08]  /*0440*/  BAR.SYNC.DEFER_BLOCKING 0x0 ;  /* 0x0000000000007b1d */ /* 0x000ff00000010000 */
[----:B0-----:R-:W0:Y:S01]  /*0450*/  LDC.64 R2, c[0x0][0x388] ;  /* 0x0000e200ff027b82 */ /* 0x001e220000000a00 */
[----:B------:R-:W-:Y:S04]  /*0460*/  LDS R5, [R5+UR4] ;  /* 0x0000000405057984 */ /* 0x000fe80008000800 */
[----:B------:R-:W1:Y:S02]  /*0470*/  LDS R4, [R0+UR4] ;  /* 0x0000000400047984 */ /* 0x000e640008000800 */
[----:B-1----:R-:W-:Y:S01]  /*0480*/  IADD3 R7, PT, PT, R5, R4, RZ ;  /* 0x0000000405077210 */ /* 0x002fe20007ffe0ff */
[----:B------:R-:W-:Y:S01]  /*0490*/  BAR.SYNC.DEFER_BLOCKING 0x0 ;  /* 0x0000000000007b1d */ /* 0x000fe20000010000 */
[----:B------:R-:W-:-:S05]  /*04a0*/  LOP3.LUT R4, R0, 0x800, RZ, 0x3c, !PT ;  /* 0x0000080000047812 */ /* 0x000fca00078e3cff */
[----:B------:R-:W-:Y:S02]  /*04b0*/  STS [R0+UR4], R7 ;  /* 0x0000000700007988 */ /* 0x000fe40008000804 */
[----:B------:R-:W-:Y:S06]  /*04c0*/  BAR.SYNC.DEFER_BLOCKING 0x0 ;  /* 0x0000000000007b1d */ /* 0x000fec0000010000 */
[----:B------:R-:W-:Y:S04]  /*04d0*/  LDS R4, [R4+UR4] ;  /* 0x0000000404047984 */ /* 0x000fe80008000800 */
[----:B------:R-:W1:Y:S02]  /*04e0*/  LDS R9, [R0+UR4] ;  /* 0x0000000400097984 */ /* 0x000e640008000800 */
[----:B-1----:R-:W-:Y:S01]  /*04f0*/  IMAD.IADD R9, R4, 0x1, R9 ;  /* 0x0000000104097824 */ /* 0x002fe200078e0209 */
[----:B------:R-:W-:Y:S06]  /*0500*/  BAR.SYNC.DEFER_BLOCKING 0x0 ;  /* 0x0000000000007b1d */ /* 0x000fec0000010000 */
[----:B------:R-:W-:Y:S02]  /*0510*/  STS [R0+UR4], R9 ;  /* 0x0000000900007988 */ /* 0x000fe40008000804 */
[----:B------:R-:W-:Y:S06]  /*0520*/  BAR.SYNC.DEFER_BLOCKING 0x0 ;  /* 0x0000000000007b1d */ /* 0x000fec0000010000 */
[----:B------:R-:W0:Y:S04]  /*0530*/  LDS R5, [R0+UR4] ;  /* 0x0000000400057984 */ /* 0x000e280008000800 */
[----:B0-----:R-:W-:Y:S01]  /*0540*/  STG.E desc[UR6][R2.64], R5 ;  /* 0x0000000502007986 */ /* 0x001fe2000c101906 */
[----:B------:R-:W-:Y:S05]  /*0550*/  EXIT ;  /* 0x000000000000794d */ /* 0x000fea0003800000 */
.L_x_0:
[----:B------:R-:W-:-:S00]  /*0560*/  BRA `(.L_x_0) ;  /* 0xfffffffc00fc7947 */ /* 0x000fc0000383ffff */
[----:B------:R-:W-:-:S00]  /*0570*/  NOP ;  /* 0x0000000000007918 */ /* 0x000fc00000000000 */
        /* <DEDUP_REMOVED lines=8> */
.L_x_1:


//--------------------- .nv.shared._Z3addPiS_     --------------------------
	.section	.nv.shared._Z3addPiS_,"aw",@nobits
	.sectionflags	@""
	.align	4
.nv.shared._Z3addPiS_:
	.zero		5120


//--------------------- .nv.shared.reserved.0     --------------------------
	.section	.nv.shared.reserved.0,"aw",@nobits
	.weak		__nv_reservedSMEM_offset_0_alias
	.size		__nv_reservedSMEM_offset_0_alias, 0, 64
	.other		__nv_reservedSMEM_offset_0_alias,@"STO_CUDA_RESERVED_SHARED STV_DEFAULT"
__nv_reservedSMEM_offset_0_alias:
	.zero		0
	.zero		64


//--------------------- .nv.constant0._Z3addPiS_  --------------------------
	.section	.nv.constant0._Z3addPiS_,"a",@progbits
	.sectionflags	@""
	.align	4
.nv.constant0._Z3addPiS_:
	.zero		912


//--------------------- SYMBOLS --------------------------

	.type		.nv.reservedSmem.offset0,@object
	.size		.nv.reservedSmem.offset0,0x4
	.type		.nv.reservedSmem.cap,@object
	.size		.nv.reservedSmem.cap,0x4
